	.headerflags	@"EF_CUDA_TEXMODE_UNIFIED EF_CUDA_64BIT_ADDRESS EF_CUDA_ACCELERATORS EF_CUDA_SM90 EF_CUDA_VIRTUAL_SM(EF_CUDA_SM90)"
	.elftype	@"ET_EXEC"


//--------------------- .nv.info                  --------------------------
	.section	.nv.info,"",@"SHT_CUDA_INFO"
	.align	4


	//----- nvinfo : EIATTR_REGCOUNT
	.align		4
        /*0000*/ 	.byte	0x04, 0x2f
        /*0002*/ 	.short	(.L_1 - .L_0)
	.align		4
.L_0:
        /*0004*/ 	.word	index@(triton_poi_fused_convolution_max_pool2d_with_indices_relu_11)
        /*0008*/ 	.word	0x00000010


	//----- nvinfo : EIATTR_MIN_STACK_SIZE
	.align		4
.L_1:
        /*000c*/ 	.byte	0x04, 0x12
        /*000e*/ 	.short	(.L_3 - .L_2)
	.align		4
.L_2:
        /*0010*/ 	.word	index@(triton_poi_fused_convolution_max_pool2d_with_indices_relu_11)
        /*0014*/ 	.word	0x00000000


	//----- nvinfo : EIATTR_FRAME_SIZE
	.align		4
.L_3:
        /*0018*/ 	.byte	0x04, 0x11
        /*001a*/ 	.short	(.L_5 - .L_4)
	.align		4
.L_4:
        /*001c*/ 	.word	index@(triton_poi_fused_convolution_max_pool2d_with_indices_relu_11)
        /*0020*/ 	.word	0x00000000


	//----- nvinfo : EIATTR_MIN_STACK_SIZE
	.align		4
.L_5:
        /*0024*/ 	.byte	0x04, 0x12
        /*0026*/ 	.short	(.L_7 - .L_6)
	.align		4
.L_6:
        /*0028*/ 	.word	index@(triton_poi_fused_convolution_max_pool2d_with_indices_relu_11)
        /*002c*/ 	.word	0x00000000
.L_7:


//--------------------- .nv.info.triton_poi_fused_convolution_max_pool2d_with_indices_relu_11 --------------------------
	.section	.nv.info.triton_poi_fused_convolution_max_pool2d_with_indices_relu_11,"",@"SHT_CUDA_INFO"
	.sectionflags	@""
	.align	4


	//----- nvinfo : EIATTR_CUDA_API_VERSION
	.align		4
        /*0000*/ 	.byte	0x04, 0x37
        /*0002*/ 	.short	(.L_9 - .L_8)
.L_8:
        /*0004*/ 	.word	0x0000007c


	//----- nvinfo : EIATTR_KPARAM_INFO
	.align		4
.L_9:
        /*0008*/ 	.byte	0x04, 0x17
        /*000a*/ 	.short	(.L_11 - .L_10)
.L_10:
        /*000c*/ 	.word	0x00000000
        /*0010*/ 	.short	0x0002
        /*0012*/ 	.short	0x0010
        /*0014*/ 	.byte	0x00, 0xf0, 0x11, 0x00


	//----- nvinfo : EIATTR_KPARAM_INFO
	.align		4
.L_11:
        /*0018*/ 	.byte	0x04, 0x17
        /*001a*/ 	.short	(.L_13 - .L_12)
.L_12:
        /*001c*/ 	.word	0x00000000
        /*0020*/ 	.short	0x0001
        /*0022*/ 	.short	0x0008
        /*0024*/ 	.byte	0x00, 0xf4, 0x21, 0x00


	//----- nvinfo : EIATTR_KPARAM_INFO
	.align		4
.L_13:
        /*0028*/ 	.byte	0x04, 0x17
        /*002a*/ 	.short	(.L_15 - .L_14)
.L_14:
        /*002c*/ 	.word	0x00000000
        /*0030*/ 	.short	0x0000
        /*0032*/ 	.short	0x0000
        /*0034*/ 	.byte	0x00, 0xf4, 0x21, 0x00


	//----- nvinfo : EIATTR_SPARSE_MMA_MASK
	.align		4
.L_15:
        /*0038*/ 	.byte	0x03, 0x50
        /*003a*/ 	.short	0x0000


	//----- nvinfo : EIATTR_MAXREG_COUNT
	.align		4
        /*003c*/ 	.byte	0x03, 0x1b
        /*003e*/ 	.short	0x00ff


	//----- nvinfo : EIATTR_EXIT_INSTR_OFFSETS
	.align		4
        /*0040*/ 	.byte	0x04, 0x1c
        /*0042*/ 	.short	(.L_17 - .L_16)


	//   ....[0]....
.L_16:
        /*0044*/ 	.word	0x00000360


	//----- nvinfo : EIATTR_REQNTID
	.align		4
.L_17:
        /*0048*/ 	.byte	0x04, 0x10
        /*004a*/ 	.short	(.L_19 - .L_18)
.L_18:
        /*004c*/ 	.word	0x00000100
        /*0050*/ 	.word	0x00000001
        /*0054*/ 	.word	0x00000001


	//----- nvinfo : EIATTR_CBANK_PARAM_SIZE
	.align		4
.L_19:
        /*0058*/ 	.byte	0x03, 0x19
        /*005a*/ 	.short	0x0014


	//----- nvinfo : EIATTR_PARAM_CBANK
	.align		4
        /*005c*/ 	.byte	0x04, 0x0a
        /*005e*/ 	.short	(.L_21 - .L_20)
	.align		4
.L_20:
        /*0060*/ 	.word	index@(.nv.constant0.triton_poi_fused_convolution_max_pool2d_with_indices_relu_11)
        /*0064*/ 	.short	0x0210
        /*0066*/ 	.short	0x0014


	//----- nvinfo : EIATTR_SW_WAR
	.align		4
.L_21:
        /*0068*/ 	.byte	0x04, 0x36
        /*006a*/ 	.short	(.L_23 - .L_22)
.L_22:
        /*006c*/ 	.word	0x00000008
.L_23:


//--------------------- .nv.callgraph             --------------------------
	.section	.nv.callgraph,"",@"SHT_CUDA_CALLGRAPH"
	.align	4
	.sectionentsize	8
	.align		4
        /*0000*/ 	.word	0x00000000
	.align		4
        /*0004*/ 	.word	0xffffffff
	.align		4
        /*0008*/ 	.word	0x00000000
	.align		4
        /*000c*/ 	.word	0xfffffffe
	.align		4
        /*0010*/ 	.word	0x00000000
	.align		4
        /*0014*/ 	.word	0xfffffffd
	.align		4
        /*0018*/ 	.word	0x00000000
	.align		4
        /*001c*/ 	.word	0xfffffffc


//--------------------- .text.triton_poi_fused_convolution_max_pool2d_with_indices_relu_11 --------------------------
	.section	.text.triton_poi_fused_convolution_max_pool2d_with_indices_relu_11,"ax",@progbits
	.align	128
        .global         triton_poi_fused_convolution_max_pool2d_with_indices_relu_11
        .type           triton_poi_fused_convolution_max_pool2d_with_indices_relu_11,@function
        .size           triton_poi_fused_convolution_max_pool2d_with_indices_relu_11,(.L_x_1 - triton_poi_fused_convolution_max_pool2d_with_indices_relu_11)
        .other          triton_poi_fused_convolution_max_pool2d_with_indices_relu_11,@"STO_CUDA_ENTRY STV_DEFAULT"
triton_poi_fused_convolution_max_pool2d_with_indices_relu_11:
.text.triton_poi_fused_convolution_max_pool2d_with_indices_relu_11:
[----:B------:R-:W-:Y:S01]  /*0000*/  LDC R1, c[0x0][0x28] ;  /* 0x00000a00ff017b82 */ /* 0x000fe20000000800 */
[----:B------:R-:W1:Y:S01]  /*0010*/  S2R R0, SR_TID.X ;  /* 0x0000000000007919 */ /* 0x000e620000002100 */
[----:B------:R-:W-:Y:S01]  /*0020*/  ULDC.64 UR4, c[0x0][0x208] ;  /* 0x0000820000047ab9 */ /* 0x000fe20000000a00 */
[----:B------:R-:W2:Y:S01]  /*0030*/  S2R R3, SR_CTAID.X ;  /* 0x0000000000037919 */ /* 0x000ea20000002500 */
[----:B-1----:R-:W-:Y:S01]  /*0040*/  IMAD.SHL.U32 R0, R0, 0x2, RZ ;  /* 0x0000000200007824 */ /* 0x002fe200078e00ff */
[----:B--2---:R-:W-:-:S04]  /*0050*/  SHF.R.S32.HI R5, RZ, 0x16, R3 ;  /* 0x00000016ff057819 */ /* 0x004fc80000011403 */
[----:B------:R-:W-:Y:S02]  /*0060*/  LOP3.LUT R0, R0, 0x1fe, RZ, 0xc0, !PT ;  /* 0x000001fe00007812 */ /* 0x000fe400078ec0ff */
[----:B------:R-:W-:-:S03]  /*0070*/  SGXT R5, R5, 0x1 ;  /* 0x000000010505781a */ /* 0x000fc60000000200 */
[----:B------:R-:W-:-:S05]  /*0080*/  IMAD R0, R3, 0x200, R0 ;  /* 0x0000020003007824 */ /* 0x000fca00078e0200 */
[----:B------:R-:W-:Y:S02]  /*0090*/  SHF.R.S32.HI R3, RZ, 0x1f, R0 ;  /* 0x0000001fff037819 */ /* 0x000fe40000011400 */
[-C--:B------:R-:W-:Y:S02]  /*00a0*/  LEA.HI R6, R5, R0.reuse, RZ, 0xb ;  /* 0x0000000005067211 */ /* 0x080fe400078f58ff */
[----:B------:R-:W-:Y:S02]  /*00b0*/  LEA.HI R4, R3, R0, RZ, 0x7 ;  /* 0x0000000003047211 */ /* 0x000fe400078f38ff */
[----:B------:R-:W1:Y:S01]  /*00c0*/  LDC.64 R2, c[0x0][0x210] ;  /* 0x00008400ff027b82 */ /* 0x000e620000000a00 */
[----:B------:R-:W-:Y:S01]  /*00d0*/  IMAD.SHL.U32 R7, R6, 0x4, RZ ;  /* 0x0000000406077824 */ /* 0x000fe200078e00ff */
[----:B------:R-:W-:-:S04]  /*00e0*/  SHF.R.S32.HI R5, RZ, 0x7, R4 ;  /* 0x00000007ff057819 */ /* 0x000fc80000011404 */
[----:B------:R-:W-:Y:S02]  /*00f0*/  LEA.HI R6, R5, R5, RZ, 0x4 ;  /* 0x0000000505067211 */ /* 0x000fe400078f20ff */
[----:B------:R-:W-:Y:S02]  /*0100*/  LOP3.LUT R8, R7, 0xffffe000, RZ, 0xc0, !PT ;  /* 0xffffe00007087812 */ /* 0x000fe400078ec0ff */
[----:B------:R-:W-:Y:S02]  /*0110*/  LOP3.LUT R7, R4, 0xffffff80, RZ, 0xc0, !PT ;  /* 0xffffff8004077812 */ /* 0x000fe400078ec0ff */
[----:B------:R-:W-:Y:S02]  /*0120*/  LOP3.LUT R6, R6, 0xfffff0, RZ, 0xc0, !PT ;  /* 0x00fffff006067812 */ /* 0x000fe400078ec0ff */
[----:B------:R-:W-:-:S03]  /*0130*/  IADD3 R7, R8, R0, -R7 ;  /* 0x0000000008077210 */ /* 0x000fc60007ffe807 */
[----:B------:R-:W-:-:S04]  /*0140*/  IMAD.IADD R6, R5, 0x1, -R6 ;  /* 0x0000000105067824 */ /* 0x000fc800078e0a06 */
[----:B------:R-:W-:-:S04]  /*0150*/  IMAD R11, R6, 0x100, R7 ;  /* 0x00000100060b7824 */ /* 0x000fc800078e0207 */
[C---:B------:R-:W-:Y:S02]  /*0160*/  VIADD R7, R11.reuse, 0x80 ;  /* 0x000000800b077836 */ /* 0x040fe40000000000 */
[----:B-1----:R-:W-:-:S04]  /*0170*/  IMAD.WIDE R4, R11, 0x4, R2 ;  /* 0x000000040b047825 */ /* 0x002fc800078e0202 */
[--C-:B------:R-:W-:Y:S02]  /*0180*/  IMAD.WIDE R6, R7, 0x4, R2.reuse ;  /* 0x0000000407067825 */ /* 0x100fe400078e0202 */
[----:B------:R-:W2:Y:S02]  /*0190*/  LDG.E.64 R4, desc[UR4][R4.64] ;  /* 0x0000000404047981 */ /* 0x000ea4000c1e1b00 */
[----:B------:R-:W-:Y:S02]  /*01a0*/  VIADD R9, R11, 0x1000 ;  /* 0x000010000b097836 */ /* 0x000fe40000000000 */
[----:B------:R-:W2:Y:S02]  /*01b0*/  LDG.E.64 R6, desc[UR4][R6.64] ;  /* 0x0000000406067981 */ /* 0x000ea4000c1e1b00 */
[----:B------:R-:W-:-:S04]  /*01c0*/  IMAD.WIDE R8, R9, 0x4, R2 ;  /* 0x0000000409087825 */ /* 0x000fc800078e0202 */
[----:B------:R-:W-:Y:S02]  /*01d0*/  VIADD R11, R11, 0x1080 ;  /* 0x000010800b0b7836 */ /* 0x000fe40000000000 */
[----:B------:R-:W3:Y:S02]  /*01e0*/  LDG.E.64 R8, desc[UR4][R8.64] ;  /* 0x0000000408087981 */ /* 0x000ee4000c1e1b00 */
[----:B------:R-:W-:Y:S02]  /*01f0*/  IMAD.WIDE R2, R11, 0x4, R2 ;  /* 0x000000040b027825 */ /* 0x000fe400078e0202 */
[----:B------:R-:W1:Y:S03]  /*0200*/  LDC.64 R10, c[0x0][0x218] ;  /* 0x00008600ff0a7b82 */ /* 0x000e660000000a00 */
[----:B------:R1:W4:Y:S02]  /*0210*/  LDG.E.64 R12, desc[UR4][R2.64] ;  /* 0x00000004020c7981 */ /* 0x000324000c1e1b00 */
[----:B-1----:R-:W-:Y:S01]  /*0220*/  IMAD.WIDE R2, R0, 0x4, R10 ;  /* 0x0000000400027825 */ /* 0x002fe200078e020a */
[----:B--2---:R-:W-:-:S02]  /*0230*/  FSETP.GT.AND P2, PT, R6, R4, PT ;  /* 0x000000040600720b */ /* 0x004fc40003f44000 */
[C---:B------:R-:W-:Y:S02]  /*0240*/  FSETP.GT.AND P3, PT, R7.reuse, R5, PT ;  /* 0x000000050700720b */ /* 0x040fe40003f64000 */
[----:B------:R-:W-:Y:S02]  /*0250*/  FSETP.NAN.AND P4, PT, R6, R6, PT ;  /* 0x000000060600720b */ /* 0x000fe40003f88000 */
[----:B------:R-:W-:Y:S02]  /*0260*/  FSETP.NAN.AND P5, PT, R7, R7, PT ;  /* 0x000000070700720b */ /* 0x000fe40003fa8000 */
[----:B---3--:R-:W-:Y:S02]  /*0270*/  FSETP.NAN.AND P0, PT, R8, R8, PT ;  /* 0x000000080800720b */ /* 0x008fe40003f08000 */
[----:B------:R-:W-:-:S03]  /*0280*/  FSETP.NAN.AND P1, PT, R9, R9, PT ;  /* 0x000000090900720b */ /* 0x000fc60003f28000 */
[----:B------:R-:W-:Y:S02]  /*0290*/  @!P2 FSEL R6, R6, R4, P4 ;  /* 0x000000040606a208 */ /* 0x000fe40002000000 */
[----:B------:R-:W-:Y:S02]  /*02a0*/  @!P3 FSEL R7, R7, R5, P5 ;  /* 0x000000050707b208 */ /* 0x000fe40002800000 */
[----:B----4-:R-:W-:Y:S02]  /*02b0*/  FSETP.NAN.AND P2, PT, R12, R12, PT ;  /* 0x0000000c0c00720b */ /* 0x010fe40003f48000 */
[----:B------:R-:W-:Y:S02]  /*02c0*/  FSETP.NAN.AND P3, PT, R13, R13, PT ;  /* 0x0000000d0d00720b */ /* 0x000fe40003f68000 */
[----:B------:R-:W-:Y:S02]  /*02d0*/  FSETP.GEU.AND P4, PT, R6, R8, PT ;  /* 0x000000080600720b */ /* 0x000fe40003f8e000 */
[----:B------:R-:W-:-:S02]  /*02e0*/  FSETP.GEU.AND P5, PT, R7, R9, PT ;  /* 0x000000090700720b */ /* 0x000fc40003fae000 */
[----:B------:R-:W-:Y:S02]  /*02f0*/  @!P0 FSEL R8, R8, R6, !P4 ;  /* 0x0000000608088208 */ /* 0x000fe40006000000 */
[----:B------:R-:W-:Y:S02]  /*0300*/  @!P1 FSEL R9, R9, R7, !P5 ;  /* 0x0000000709099208 */ /* 0x000fe40006800000 */
[----:B------:R-:W-:Y:S02]  /*0310*/  FSETP.GEU.AND P0, PT, R8, R12, PT ;  /* 0x0000000c0800720b */ /* 0x000fe40003f0e000 */
[----:B------:R-:W-:Y:S02]  /*0320*/  FSETP.GEU.AND P1, PT, R9, R13, PT ;  /* 0x0000000d0900720b */ /* 0x000fe40003f2e000 */
[----:B------:R-:W-:Y:S02]  /*0330*/  @!P2 SEL R12, R12, R8, !P0 ;  /* 0x000000080c0ca207 */ /* 0x000fe40004000000 */
[----:B------:R-:W-:-:S05]  /*0340*/  @!P3 SEL R13, R13, R9, !P1 ;  /* 0x000000090d0db207 */ /* 0x000fca0004800000 */
[----:B------:R-:W-:Y:S01]  /*0350*/  STG.E.64 desc[UR4][R2.64], R12 ;  /* 0x0000000c02007986 */ /* 0x000fe2000c101b04 */
[----:B------:R-:W-:Y:S05]  /*0360*/  EXIT ;  /* 0x000000000000794d */ /* 0x000fea0003800000 */
.L_x_0:
[----:B------:R-:W-:-:S00]  /*0370*/  BRA `(.L_x_0) ;  /* 0xfffffffc00fc7947 */ /* 0x000fc0000383ffff */
[----:B------:R-:W-:-:S00]  /*0380*/  NOP ;  /* 0x0000000000007918 */ /* 0x000fc00000000000 */
[----:B------:R-:W-:-:S00]  /*0390*/  NOP ;  /* 0x0000000000007918 */ /* 0x000fc00000000000 */
[----:B------:R-:W-:-:S00]  /*03a0*/  NOP ;  /* 0x0000000000007918 */ /* 0x000fc00000000000 */
[----:B------:R-:W-:-:S00]  /*03b0*/  NOP ;  /* 0x0000000000007918 */ /* 0x000fc00000000000 */
[----:B------:R-:W-:-:S00]  /*03c0*/  NOP ;  /* 0x0000000000007918 */ /* 0x000fc00000000000 */
[----:B------:R-:W-:-:S00]  /*03d0*/  NOP ;  /* 0x0000000000007918 */ /* 0x000fc00000000000 */
[----:B------:R-:W-:-:S00]  /*03e0*/  NOP ;  /* 0x0000000000007918 */ /* 0x000fc00000000000 */
[----:B------:R-:W-:-:S00]  /*03f0*/  NOP ;  /* 0x0000000000007918 */ /* 0x000fc00000000000 */
.L_x_1:


//--------------------- .nv.constant0.triton_poi_fused_convolution_max_pool2d_with_indices_relu_11 --------------------------
	.section	.nv.constant0.triton_poi_fused_convolution_max_pool2d_with_indices_relu_11,"a",@progbits
	.sectionflags	@""
	.align	4
.nv.constant0.triton_poi_fused_convolution_max_pool2d_with_indices_relu_11:
	.zero		548
